//
// Generated by NVIDIA NVVM Compiler
//
// Compiler Build ID: CL-36424714
// Cuda compilation tools, release 13.0, V13.0.88
// Based on NVVM 20.0.0
//

.version 9.0
.target sm_100
.address_size 64

	// .globl	interleave

.visible .entry interleave(
	.param .u64 .ptr .align 1 interleave_param_0,
	.param .u64 .ptr .align 1 interleave_param_1,
	.param .u64 .ptr .align 1 interleave_param_2,
	.param .u32 interleave_param_3
)
{
	.reg .pred 	%p<7>;
	.reg .b32 	%r<31>;
	.reg .b64 	%rd<28>;
	.reg .b64 	%fd<11>;

	ld.param.u64 	%rd4, [interleave_param_0];
	ld.param.u64 	%rd5, [interleave_param_1];
	ld.param.u64 	%rd6, [interleave_param_2];
	ld.param.u32 	%r12, [interleave_param_3];
	cvta.to.global.u64 	%rd1, %rd4;
	cvta.to.global.u64 	%rd2, %rd6;
	cvta.to.global.u64 	%rd3, %rd5;
	mov.u32 	%r13, %ntid.x;
	mov.u32 	%r14, %nctaid.x;
	mul.lo.s32 	%r1, %r13, %r14;
	mov.u32 	%r15, %ctaid.x;
	mov.u32 	%r16, %tid.x;
	mad.lo.s32 	%r29, %r13, %r15, %r16;
	setp.ge.s32 	%p1, %r29, %r12;
	@%p1 bra 	$L__BB0_7;
	add.s32 	%r17, %r29, %r1;
	max.s32 	%r18, %r12, %r17;
	setp.lt.s32 	%p2, %r17, %r12;
	selp.u32 	%r19, 1, 0, %p2;
	add.s32 	%r20, %r17, %r19;
	sub.s32 	%r21, %r18, %r20;
	div.u32 	%r22, %r21, %r1;
	add.s32 	%r3, %r22, %r19;
	and.b32  	%r23, %r3, 3;
	setp.eq.s32 	%p3, %r23, 3;
	@%p3 bra 	$L__BB0_4;
	add.s32 	%r24, %r3, 1;
	and.b32  	%r25, %r24, 3;
	neg.s32 	%r27, %r25;
$L__BB0_3:
	.pragma "nounroll";
	mul.wide.s32 	%rd7, %r29, 16;
	add.s64 	%rd8, %rd1, %rd7;
	mul.wide.s32 	%rd9, %r29, 8;
	add.s64 	%rd10, %rd2, %rd9;
	add.s64 	%rd11, %rd3, %rd9;
	ld.global.nc.f64 	%fd1, [%rd11];
	ld.global.nc.f64 	%fd2, [%rd10];
	st.global.v2.f64 	[%rd8], {%fd1, %fd2};
	add.s32 	%r29, %r29, %r1;
	add.s32 	%r27, %r27, 1;
	setp.ne.s32 	%p4, %r27, 0;
	@%p4 bra 	$L__BB0_3;
$L__BB0_4:
	setp.lt.u32 	%p5, %r3, 3;
	@%p5 bra 	$L__BB0_7;
	mul.wide.s32 	%rd17, %r1, 8;
	mul.wide.s32 	%rd20, %r1, 16;
	shl.b32 	%r26, %r1, 2;
$L__BB0_6:
	mul.wide.s32 	%rd12, %r29, 8;
	add.s64 	%rd13, %rd3, %rd12;
	ld.global.nc.f64 	%fd3, [%rd13];
	add.s64 	%rd14, %rd2, %rd12;
	ld.global.nc.f64 	%fd4, [%rd14];
	mul.wide.s32 	%rd15, %r29, 16;
	add.s64 	%rd16, %rd1, %rd15;
	st.global.v2.f64 	[%rd16], {%fd3, %fd4};
	add.s64 	%rd18, %rd13, %rd17;
	ld.global.nc.f64 	%fd5, [%rd18];
	add.s64 	%rd19, %rd14, %rd17;
	ld.global.nc.f64 	%fd6, [%rd19];
	add.s64 	%rd21, %rd16, %rd20;
	st.global.v2.f64 	[%rd21], {%fd5, %fd6};
	add.s64 	%rd22, %rd18, %rd17;
	ld.global.nc.f64 	%fd7, [%rd22];
	add.s64 	%rd23, %rd19, %rd17;
	ld.global.nc.f64 	%fd8, [%rd23];
	add.s64 	%rd24, %rd21, %rd20;
	st.global.v2.f64 	[%rd24], {%fd7, %fd8};
	add.s64 	%rd25, %rd22, %rd17;
	ld.global.nc.f64 	%fd9, [%rd25];
	add.s64 	%rd26, %rd23, %rd17;
	ld.global.nc.f64 	%fd10, [%rd26];
	add.s64 	%rd27, %rd24, %rd20;
	st.global.v2.f64 	[%rd27], {%fd9, %fd10};
	add.s32 	%r29, %r26, %r29;
	setp.lt.s32 	%p6, %r29, %r12;
	@%p6 bra 	$L__BB0_6;
$L__BB0_7:
	ret;

}
	// .globl	deinterleave
.visible .entry deinterleave(
	.param .u64 .ptr .align 1 deinterleave_param_0,
	.param .u64 .ptr .align 1 deinterleave_param_1,
	.param .u64 .ptr .align 1 deinterleave_param_2,
	.param .u32 deinterleave_param_3
)
{
	.reg .pred 	%p<7>;
	.reg .b32 	%r<31>;
	.reg .b64 	%rd<28>;
	.reg .b64 	%fd<11>;

	ld.param.u64 	%rd4, [deinterleave_param_0];
	ld.param.u64 	%rd5, [deinterleave_param_1];
	ld.param.u64 	%rd6, [deinterleave_param_2];
	ld.param.u32 	%r12, [deinterleave_param_3];
	cvta.to.global.u64 	%rd1, %rd5;
	cvta.to.global.u64 	%rd2, %rd4;
	cvta.to.global.u64 	%rd3, %rd6;
	mov.u32 	%r13, %ntid.x;
	mov.u32 	%r14, %nctaid.x;
	mul.lo.s32 	%r1, %r13, %r14;
	mov.u32 	%r15, %ctaid.x;
	mov.u32 	%r16, %tid.x;
	mad.lo.s32 	%r29, %r13, %r15, %r16;
	setp.ge.s32 	%p1, %r29, %r12;
	@%p1 bra 	$L__BB1_7;
	add.s32 	%r17, %r29, %r1;
	max.s32 	%r18, %r12, %r17;
	setp.lt.s32 	%p2, %r17, %r12;
	selp.u32 	%r19, 1, 0, %p2;
	add.s32 	%r20, %r17, %r19;
	sub.s32 	%r21, %r18, %r20;
	div.u32 	%r22, %r21, %r1;
	add.s32 	%r3, %r22, %r19;
	and.b32  	%r23, %r3, 3;
	setp.eq.s32 	%p3, %r23, 3;
	@%p3 bra 	$L__BB1_4;
	add.s32 	%r24, %r3, 1;
	and.b32  	%r25, %r24, 3;
	neg.s32 	%r27, %r25;
$L__BB1_3:
	.pragma "nounroll";
	mul.wide.s32 	%rd7, %r29, 8;
	add.s64 	%rd8, %rd1, %rd7;
	add.s64 	%rd9, %rd2, %rd7;
	mul.wide.s32 	%rd10, %r29, 16;
	add.s64 	%rd11, %rd3, %rd10;
	ld.global.nc.v2.f64 	{%fd1, %fd2}, [%rd11];
	st.global.f64 	[%rd9], %fd1;
	st.global.f64 	[%rd8], %fd2;
	add.s32 	%r29, %r29, %r1;
	add.s32 	%r27, %r27, 1;
	setp.ne.s32 	%p4, %r27, 0;
	@%p4 bra 	$L__BB1_3;
$L__BB1_4:
	setp.lt.u32 	%p5, %r3, 3;
	@%p5 bra 	$L__BB1_7;
	mul.wide.s32 	%rd17, %r1, 16;
	mul.wide.s32 	%rd19, %r1, 8;
	shl.b32 	%r26, %r1, 2;
$L__BB1_6:
	mul.wide.s32 	%rd12, %r29, 16;
	add.s64 	%rd13, %rd3, %rd12;
	ld.global.nc.v2.f64 	{%fd3, %fd4}, [%rd13];
	mul.wide.s32 	%rd14, %r29, 8;
	add.s64 	%rd15, %rd2, %rd14;
	st.global.f64 	[%rd15], %fd3;
	add.s64 	%rd16, %rd1, %rd14;
	st.global.f64 	[%rd16], %fd4;
	add.s64 	%rd18, %rd13, %rd17;
	ld.global.nc.v2.f64 	{%fd5, %fd6}, [%rd18];
	add.s64 	%rd20, %rd15, %rd19;
	st.global.f64 	[%rd20], %fd5;
	add.s64 	%rd21, %rd16, %rd19;
	st.global.f64 	[%rd21], %fd6;
	add.s64 	%rd22, %rd18, %rd17;
	ld.global.nc.v2.f64 	{%fd7, %fd8}, [%rd22];
	add.s64 	%rd23, %rd20, %rd19;
	st.global.f64 	[%rd23], %fd7;
	add.s64 	%rd24, %rd21, %rd19;
	st.global.f64 	[%rd24], %fd8;
	add.s64 	%rd25, %rd22, %rd17;
	ld.global.nc.v2.f64 	{%fd9, %fd10}, [%rd25];
	add.s64 	%rd26, %rd23, %rd19;
	st.global.f64 	[%rd26], %fd9;
	add.s64 	%rd27, %rd24, %rd19;
	st.global.f64 	[%rd27], %fd10;
	add.s32 	%r29, %r26, %r29;
	setp.lt.s32 	%p6, %r29, %r12;
	@%p6 bra 	$L__BB1_6;
$L__BB1_7:
	ret;

}


// ===== COMPILED SASS (sm_100) =====

	.target	sm_100

	.elftype	@"ET_EXEC"


//--------------------- .note.nv.tkinfo           --------------------------
	.section	.note.nv.tkinfo,"",@"SHT_NOTE"
	.sectionflags	@"SHF_NOTE_NV_TKINFO"
	.tkinfo
        /*0018*/ 	.word	0x00000002
        /*0030*/ 	.string	""
        /*0030*/ 	.string	"ptxas"
        /*0030*/ 	.string	"Cuda compilation tools, release 13.0, V13.0.88"
        /*0030*/ 	.string	"Build cuda_13.0.r13.0/compiler.36424714_0"
        /*0030*/ 	.string	"-arch sm_100 -m 64 "



//--------------------- .note.nv.cuinfo           --------------------------
	.section	.note.nv.cuinfo,"",@"SHT_NOTE"
	.sectionflags	@"SHF_NOTE_NV_CUINFO"
        /*0018*/ 	.short	0x0002
        /*001a*/ 	.short	0x0064
        /*001c*/ 	.short	0x0082
	.zero		2


//--------------------- .nv.info                  --------------------------
	.section	.nv.info,"",@"SHT_CUDA_INFO"
	.align	4


	//----- nvinfo : EIATTR_REGCOUNT
	.align		4
        /*0000*/ 	.byte	0x04, 0x2f
        /*0002*/ 	.short	(.L_1 - .L_0)
	.align		4
.L_0:
        /*0004*/ 	.word	index@(interleave)
        /*0008*/ 	.word	0x0000001e


	//----- nvinfo : EIATTR_FRAME_SIZE
	.align		4
.L_1:
        /*000c*/ 	.byte	0x04, 0x11
        /*000e*/ 	.short	(.L_3 - .L_2)
	.align		4
.L_2:
        /*0010*/ 	.word	index@(interleave)
        /*0014*/ 	.word	0x00000000


	//----- nvinfo : EIATTR_REGCOUNT
	.align		4
.L_3:
        /*0018*/ 	.byte	0x04, 0x2f
        /*001a*/ 	.short	(.L_5 - .L_4)
	.align		4
.L_4:
        /*001c*/ 	.word	index@(deinterleave)
        /*0020*/ 	.word	0x00000020


	//----- nvinfo : EIATTR_FRAME_SIZE
	.align		4
.L_5:
        /*0024*/ 	.byte	0x04, 0x11
        /*0026*/ 	.short	(.L_7 - .L_6)
	.align		4
.L_6:
        /*0028*/ 	.word	index@(deinterleave)
        /*002c*/ 	.word	0x00000000


	//----- nvinfo : EIATTR_MIN_STACK_SIZE
	.align		4
.L_7:
        /*0030*/ 	.byte	0x04, 0x12
        /*0032*/ 	.short	(.L_9 - .L_8)
	.align		4
.L_8:
        /*0034*/ 	.word	index@(deinterleave)
        /*0038*/ 	.word	0x00000000


	//----- nvinfo : EIATTR_MIN_STACK_SIZE
	.align		4
.L_9:
        /*003c*/ 	.byte	0x04, 0x12
        /*003e*/ 	.short	(.L_11 - .L_10)
	.align		4
.L_10:
        /*0040*/ 	.word	index@(interleave)
        /*0044*/ 	.word	0x00000000
.L_11:


//--------------------- .nv.compat                --------------------------
	.section	.nv.compat,"",@"SHT_CUDA_COMPAT_INFO"
	.align	4
        /*0000*/ 	.byte	0x02, 0x09, 0x00, 0x00, 0x02, 0x02, 0x01, 0x00, 0x02, 0x05, 0x05, 0x00, 0x03, 0x07, 0x01, 0x01
        /*0010*/ 	.byte	0x02, 0x03, 0x00, 0x00, 0x02, 0x06, 0x01, 0x00, 0x04, 0x0b, 0x08, 0x00, 0x09, 0x00, 0x00, 0x00
        /*0020*/ 	.byte	0x00, 0x00, 0x00, 0x00


//--------------------- .nv.info.deinterleave     --------------------------
	.section	.nv.info.deinterleave,"",@"SHT_CUDA_INFO"
	.sectionflags	@""
	.align	4


	//----- nvinfo : EIATTR_CUDA_API_VERSION
	.align		4
        /*0000*/ 	.byte	0x04, 0x37
        /*0002*/ 	.short	(.L_13 - .L_12)
.L_12:
        /*0004*/ 	.word	0x00000082


	//----- nvinfo : EIATTR_KPARAM_INFO
	.align		4
.L_13:
        /*0008*/ 	.byte	0x04, 0x17
        /*000a*/ 	.short	(.L_15 - .L_14)
.L_14:
        /*000c*/ 	.word	0x00000000
        /*0010*/ 	.short	0x0003
        /*0012*/ 	.short	0x0018
        /*0014*/ 	.byte	0x00, 0xf0, 0x11, 0x00


	//----- nvinfo : EIATTR_KPARAM_INFO
	.align		4
.L_15:
        /*0018*/ 	.byte	0x04, 0x17
        /*001a*/ 	.short	(.L_17 - .L_16)
.L_16:
        /*001c*/ 	.word	0x00000000
        /*0020*/ 	.short	0x0002
        /*0022*/ 	.short	0x0010
        /*0024*/ 	.byte	0x00, 0xf5, 0x21, 0x00


	//----- nvinfo : EIATTR_KPARAM_INFO
	.align		4
.L_17:
        /*0028*/ 	.byte	0x04, 0x17
        /*002a*/ 	.short	(.L_19 - .L_18)
.L_18:
        /*002c*/ 	.word	0x00000000
        /*0030*/ 	.short	0x0001
        /*0032*/ 	.short	0x0008
        /*0034*/ 	.byte	0x00, 0xf5, 0x21, 0x00


	//----- nvinfo : EIATTR_KPARAM_INFO
	.align		4
.L_19:
        /*0038*/ 	.byte	0x04, 0x17
        /*003a*/ 	.short	(.L_21 - .L_20)
.L_20:
        /*003c*/ 	.word	0x00000000
        /*0040*/ 	.short	0x0000
        /*0042*/ 	.short	0x0000
        /*0044*/ 	.byte	0x00, 0xf5, 0x21, 0x00


	//----- nvinfo : EIATTR_SPARSE_MMA_MASK
	.align		4
.L_21:
        /*0048*/ 	.byte	0x03, 0x50
        /*004a*/ 	.short	0x0000


	//----- nvinfo : EIATTR_MAXREG_COUNT
	.align		4
        /*004c*/ 	.byte	0x03, 0x1b
        /*004e*/ 	.short	0x00ff


	//----- nvinfo : EIATTR_MERCURY_ISA_VERSION
	.align		4
        /*0050*/ 	.byte	0x03, 0x5f
        /*0052*/ 	.short	0x0101


	//----- nvinfo : EIATTR_VRC_CTA_INIT_COUNT
	.align		4
        /*0054*/ 	.byte	0x02, 0x4a
	.zero		1
	.zero		1


	//----- nvinfo : EIATTR_EXIT_INSTR_OFFSETS
	.align		4
        /*0058*/ 	.byte	0x04, 0x1c
        /*005a*/ 	.short	(.L_23 - .L_22)


	//   ....[0]....
.L_22:
        /*005c*/ 	.word	0x00000090


	//   ....[1]....
        /*0060*/ 	.word	0x000003c0


	//   ....[2]....
        /*0064*/ 	.word	0x00000580


	//----- nvinfo : EIATTR_CRS_STACK_SIZE
	.align		4
.L_23:
        /*0068*/ 	.byte	0x04, 0x1e
        /*006a*/ 	.short	(.L_25 - .L_24)
.L_24:
        /*006c*/ 	.word	0x00000000


	//----- nvinfo : EIATTR_CBANK_PARAM_SIZE
	.align		4
.L_25:
        /*0070*/ 	.byte	0x03, 0x19
        /*0072*/ 	.short	0x001c


	//----- nvinfo : EIATTR_PARAM_CBANK
	.align		4
        /*0074*/ 	.byte	0x04, 0x0a
        /*0076*/ 	.short	(.L_27 - .L_26)
	.align		4
.L_26:
        /*0078*/ 	.word	index@(.nv.constant0.deinterleave)
        /*007c*/ 	.short	0x0380
        /*007e*/ 	.short	0x001c


	//----- nvinfo : EIATTR_SW_WAR
	.align		4
.L_27:
        /*0080*/ 	.byte	0x04, 0x36
        /*0082*/ 	.short	(.L_29 - .L_28)
.L_28:
        /*0084*/ 	.word	0x00000008
.L_29:


//--------------------- .nv.info.interleave       --------------------------
	.section	.nv.info.interleave,"",@"SHT_CUDA_INFO"
	.sectionflags	@""
	.align	4


	//----- nvinfo : EIATTR_CUDA_API_VERSION
	.align		4
        /*0000*/ 	.byte	0x04, 0x37
        /*0002*/ 	.short	(.L_31 - .L_30)
.L_30:
        /*0004*/ 	.word	0x00000082


	//----- nvinfo : EIATTR_KPARAM_INFO
	.align		4
.L_31:
        /*0008*/ 	.byte	0x04, 0x17
        /*000a*/ 	.short	(.L_33 - .L_32)
.L_32:
        /*000c*/ 	.word	0x00000000
        /*0010*/ 	.short	0x0003
        /*0012*/ 	.short	0x0018
        /*0014*/ 	.byte	0x00, 0xf0, 0x11, 0x00


	//----- nvinfo : EIATTR_KPARAM_INFO
	.align		4
.L_33:
        /*0018*/ 	.byte	0x04, 0x17
        /*001a*/ 	.short	(.L_35 - .L_34)
.L_34:
        /*001c*/ 	.word	0x00000000
        /*0020*/ 	.short	0x0002
        /*0022*/ 	.short	0x0010
        /*0024*/ 	.byte	0x00, 0xf5, 0x21, 0x00


	//----- nvinfo : EIATTR_KPARAM_INFO
	.align		4
.L_35:
        /*0028*/ 	.byte	0x04, 0x17
        /*002a*/ 	.short	(.L_37 - .L_36)
.L_36:
        /*002c*/ 	.word	0x00000000
        /*0030*/ 	.short	0x0001
        /*0032*/ 	.short	0x0008
        /*0034*/ 	.byte	0x00, 0xf5, 0x21, 0x00


	//----- nvinfo : EIATTR_KPARAM_INFO
	.align		4
.L_37:
        /*0038*/ 	.byte	0x04, 0x17
        /*003a*/ 	.short	(.L_39 - .L_38)
.L_38:
        /*003c*/ 	.word	0x00000000
        /*0040*/ 	.short	0x0000
        /*0042*/ 	.short	0x0000
        /*0044*/ 	.byte	0x00, 0xf5, 0x21, 0x00


	//----- nvinfo : EIATTR_SPARSE_MMA_MASK
	.align		4
.L_39:
        /*0048*/ 	.byte	0x03, 0x50
        /*004a*/ 	.short	0x0000


	//----- nvinfo : EIATTR_MAXREG_COUNT
	.align		4
        /*004c*/ 	.byte	0x03, 0x1b
        /*004e*/ 	.short	0x00ff


	//----- nvinfo : EIATTR_MERCURY_ISA_VERSION
	.align		4
        /*0050*/ 	.byte	0x03, 0x5f
        /*0052*/ 	.short	0x0101


	//----- nvinfo : EIATTR_VRC_CTA_INIT_COUNT
	.align		4
        /*0054*/ 	.byte	0x02, 0x4a
	.zero		1
	.zero		1


	//----- nvinfo : EIATTR_EXIT_INSTR_OFFSETS
	.align		4
        /*0058*/ 	.byte	0x04, 0x1c
        /*005a*/ 	.short	(.L_41 - .L_40)


	//   ....[0]....
.L_40:
        /*005c*/ 	.word	0x00000090


	//   ....[1]....
        /*0060*/ 	.word	0x00000390


	//   ....[2]....
        /*0064*/ 	.word	0x00000580


	//----- nvinfo : EIATTR_CRS_STACK_SIZE
	.align		4
.L_41:
        /*0068*/ 	.byte	0x04, 0x1e
        /*006a*/ 	.short	(.L_43 - .L_42)
.L_42:
        /*006c*/ 	.word	0x00000000


	//----- nvinfo : EIATTR_CBANK_PARAM_SIZE
	.align		4
.L_43:
        /*0070*/ 	.byte	0x03, 0x19
        /*0072*/ 	.short	0x001c


	//----- nvinfo : EIATTR_PARAM_CBANK
	.align		4
        /*0074*/ 	.byte	0x04, 0x0a
        /*0076*/ 	.short	(.L_45 - .L_44)
	.align		4
.L_44:
        /*0078*/ 	.word	index@(.nv.constant0.interleave)
        /*007c*/ 	.short	0x0380
        /*007e*/ 	.short	0x001c


	//----- nvinfo : EIATTR_SW_WAR
	.align		4
.L_45:
        /*0080*/ 	.byte	0x04, 0x36
        /*0082*/ 	.short	(.L_47 - .L_46)
.L_46:
        /*0084*/ 	.word	0x00000008
.L_47:


//--------------------- .nv.callgraph             --------------------------
	.section	.nv.callgraph,"",@"SHT_CUDA_CALLGRAPH"
	.align	4
	.sectionentsize	8
	.align		4
        /*0000*/ 	.word	0x00000000
	.align		4
        /*0004*/ 	.word	0xffffffff
	.align		4
        /*0008*/ 	.word	0x00000000
	.align		4
        /*000c*/ 	.word	0xfffffffe
	.align		4
        /*0010*/ 	.word	0x00000000
	.align		4
        /*0014*/ 	.word	0xfffffffd
	.align		4
        /*0018*/ 	.word	0x00000000
	.align		4
        /*001c*/ 	.word	0xfffffffc


//--------------------- .text.deinterleave        --------------------------
	.section	.text.deinterleave,"ax",@progbits
	.align	128
        .global         deinterleave
        .type           deinterleave,@function
        .size           deinterleave,(.L_x_10 - deinterleave)
        .other          deinterleave,@"STO_CUDA_ENTRY STV_DEFAULT"
deinterleave:
.text.deinterleave:
[----:B------:R-:W-:Y:S01]  /*0000*/  LDC R1, c[0x0][0x37c] ;  /* 0x0000df00ff017b82 */ /* 0x000fe20000000800 */
[----:B------:R-:W0:Y:S01]  /*0010*/  S2R R23, SR_CTAID.X ;  /* 0x0000000000177919 */ /* 0x000e220000002500 */
[----:B------:R-:W1:Y:S06]  /*0020*/  LDCU UR4, c[0x0][0x360] ;  /* 0x00006c00ff0477ac */ /* 0x000e6c0008000800 */
[----:B------:R-:W1:Y:S01]  /*0030*/  LDC R0, c[0x0][0x370] ;  /* 0x0000dc00ff007b82 */ /* 0x000e620000000800 */
[----:B------:R-:W0:Y:S01]  /*0040*/  S2R R2, SR_TID.X ;  /* 0x0000000000027919 */ /* 0x000e220000002100 */
[----:B------:R-:W2:Y:S01]  /*0050*/  LDCU UR6, c[0x0][0x398] ;  /* 0x00007300ff0677ac */ /* 0x000ea20008000800 */
[----:B-1----:R-:W-:-:S02]  /*0060*/  IMAD R0, R0, UR4, RZ ;  /* 0x0000000400007c24 */ /* 0x002fc4000f8e02ff */
[----:B0-----:R-:W-:-:S05]  /*0070*/  IMAD R23, R23, UR4, R2 ;  /* 0x0000000417177c24 */ /* 0x001fca000f8e0202 */
[----:B--2---:R-:W-:-:S13]  /*0080*/  ISETP.GE.AND P0, PT, R23, UR6, PT ;  /* 0x0000000617007c0c */ /* 0x004fda000bf06270 */
[----:B------:R-:W-:Y:S05]  /*0090*/  @P0 EXIT ;  /* 0x000000000000094d */ /* 0x000fea0003800000 */
[----:B------:R-:W0:Y:S01]  /*00a0*/  I2F.U32.RP R7, R0 ;  /* 0x0000000000077306 */ /* 0x000e220000209000 */
[C---:B------:R-:W-:Y:S01]  /*00b0*/  IMAD.IADD R4, R0.reuse, 0x1, R23 ;  /* 0x0000000100047824 */ /* 0x040fe200078e0217 */
[----:B------:R-:W-:Y:S01]  /*00c0*/  IADD3 R9, PT, PT, RZ, -R0, RZ ;  /* 0x80000000ff097210 */ /* 0x000fe20007ffe0ff */
[----:B------:R-:W1:Y:S01]  /*00d0*/  LDC.64 R20, c[0x0][0x380] ;  /* 0x0000e000ff147b82 */ /* 0x000e620000000a00 */
[----:B------:R-:W-:Y:S01]  /*00e0*/  ISETP.NE.U32.AND P2, PT, R0, RZ, PT ;  /* 0x000000ff0000720c */ /* 0x000fe20003f45070 */
[----:B------:R-:W2:Y:S01]  /*00f0*/  LDCU.64 UR4, c[0x0][0x358] ;  /* 0x00006b00ff0477ac */ /* 0x000ea20008000a00 */
[C---:B------:R-:W-:Y:S01]  /*0100*/  ISETP.GE.AND P0, PT, R4.reuse, UR6, PT ;  /* 0x0000000604007c0c */ /* 0x040fe2000bf06270 */
[----:B------:R-:W-:Y:S01]  /*0110*/  BSSY.RECONVERGENT B0, `(.L_x_0) ;  /* 0x0000028000007945 */ /* 0x000fe20003800200 */
[----:B------:R-:W-:Y:S02]  /*0120*/  VIMNMX R5, PT, PT, R4, UR6, !PT ;  /* 0x0000000604057c48 */ /* 0x000fe4000ffe0100 */
[----:B------:R-:W-:-:S04]  /*0130*/  SEL R6, RZ, 0x1, P0 ;  /* 0x00000001ff067807 */ /* 0x000fc80000000000 */
[----:B------:R-:W-:Y:S01]  /*0140*/  IADD3 R5, PT, PT, R5, -R4, -R6 ;  /* 0x8000000405057210 */ /* 0x000fe20007ffe806 */
[----:B0-----:R-:W0:Y:S02]  /*0150*/  MUFU.RCP R7, R7 ;  /* 0x0000000700077308 */ /* 0x001e240000001000 */
[----:B0-----:R-:W-:-:S06]  /*0160*/  IADD3 R2, PT, PT, R7, 0xffffffe, RZ ;  /* 0x0ffffffe07027810 */ /* 0x001fcc0007ffe0ff */
[----:B------:R0:W3:Y:S02]  /*0170*/  F2I.FTZ.U32.TRUNC.NTZ R3, R2 ;  /* 0x0000000200037305 */ /* 0x0000e4000021f000 */
[----:B0-----:R-:W-:Y:S02]  /*0180*/  HFMA2 R2, -RZ, RZ, 0, 0 ;  /* 0x00000000ff027431 */ /* 0x001fe400000001ff */
[----:B---3--:R-:W-:-:S04]  /*0190*/  IMAD R9, R9, R3, RZ ;  /* 0x0000000309097224 */ /* 0x008fc800078e02ff */
[----:B------:R-:W-:-:S06]  /*01a0*/  IMAD.HI.U32 R8, R3, R9, R2 ;  /* 0x0000000903087227 */ /* 0x000fcc00078e0002 */
[----:B------:R-:W-:-:S05]  /*01b0*/  IMAD.HI.U32 R7, R8, R5, RZ ;  /* 0x0000000508077227 */ /* 0x000fca00078e00ff */
[----:B------:R-:W-:-:S05]  /*01c0*/  IADD3 R2, PT, PT, -R7, RZ, RZ ;  /* 0x000000ff07027210 */ /* 0x000fca0007ffe1ff */
[----:B------:R-:W-:Y:S02]  /*01d0*/  IMAD R5, R0, R2, R5 ;  /* 0x0000000200057224 */ /* 0x000fe400078e0205 */
[----:B------:R-:W0:Y:S03]  /*01e0*/  LDC.64 R2, c[0x0][0x390] ;  /* 0x0000e400ff027b82 */ /* 0x000e260000000a00 */
[----:B------:R-:W-:-:S13]  /*01f0*/  ISETP.GE.U32.AND P0, PT, R5, R0, PT ;  /* 0x000000000500720c */ /* 0x000fda0003f06070 */
[----:B------:R-:W-:Y:S01]  /*0200*/  @P0 IMAD.IADD R5, R5, 0x1, -R0 ;  /* 0x0000000105050824 */ /* 0x000fe200078e0a00 */
[----:B------:R-:W-:-:S04]  /*0210*/  @P0 IADD3 R7, PT, PT, R7, 0x1, RZ ;  /* 0x0000000107070810 */ /* 0x000fc80007ffe0ff */
[----:B------:R-:W-:-:S13]  /*0220*/  ISETP.GE.U32.AND P1, PT, R5, R0, PT ;  /* 0x000000000500720c */ /* 0x000fda0003f26070 */
[----:B------:R-:W-:Y:S02]  /*0230*/  @P1 IADD3 R7, PT, PT, R7, 0x1, RZ ;  /* 0x0000000107071810 */ /* 0x000fe40007ffe0ff */
[----:B------:R-:W-:-:S05]  /*0240*/  @!P2 LOP3.LUT R7, RZ, R0, RZ, 0x33, !PT ;  /* 0x00000000ff07a212 */ /* 0x000fca00078e33ff */
[----:B------:R-:W-:-:S05]  /*0250*/  IMAD.IADD R19, R6, 0x1, R7 ;  /* 0x0000000106137824 */ /* 0x000fca00078e0207 */
[----:B------:R-:W-:-:S04]  /*0260*/  LOP3.LUT R4, R19, 0x3, RZ, 0xc0, !PT ;  /* 0x0000000313047812 */ /* 0x000fc800078ec0ff */
[----:B------:R-:W-:-:S13]  /*0270*/  ISETP.NE.AND P0, PT, R4, 0x3, PT ;  /* 0x000000030400780c */ /* 0x000fda0003f05270 */
[----:B012---:R-:W-:Y:S05]  /*0280*/  @!P0 BRA `(.L_x_1) ;  /* 0x0000000000408947 */ /* 0x007fea0003800000 */
[----:B------:R-:W0:Y:S01]  /*0290*/  LDC.64 R12, c[0x0][0x390] ;  /* 0x0000e400ff0c7b82 */ /* 0x000e220000000a00 */
[----:B------:R-:W-:-:S04]  /*02a0*/  IADD3 R4, PT, PT, R19, 0x1, RZ ;  /* 0x0000000113047810 */ /* 0x000fc80007ffe0ff */
[----:B------:R-:W-:-:S03]  /*02b0*/  LOP3.LUT R4, R4, 0x3, RZ, 0xc0, !PT ;  /* 0x0000000304047812 */ /* 0x000fc600078ec0ff */
[----:B------:R-:W1:Y:S01]  /*02c0*/  LDC.64 R10, c[0x0][0x380] ;  /* 0x0000e000ff0a7b82 */ /* 0x000e620000000a00 */
[----:B------:R-:W-:-:S07]  /*02d0*/  IADD3 R18, PT, PT, -R4, RZ, RZ ;  /* 0x000000ff04127210 */ /* 0x000fce0007ffe1ff */
[----:B------:R-:W2:Y:S02]  /*02e0*/  LDC.64 R8, c[0x0][0x388] ;  /* 0x0000e200ff087b82 */ /* 0x000ea40000000a00 */
.L_x_2:
[----:B0--3--:R-:W-:-:S06]  /*02f0*/  IMAD.WIDE R4, R23, 0x10, R12 ;  /* 0x0000001017047825 */ /* 0x009fcc00078e020c */
[----:B------:R-:W3:Y:S01]  /*0300*/  LDG.E.128.CONSTANT R4, desc[UR4][R4.64] ;  /* 0x0000000404047981 */ /* 0x000ee2000c1e9d00 */
[----:B-1----:R-:W-:-:S04]  /*0310*/  IMAD.WIDE R16, R23, 0x8, R10 ;  /* 0x0000000817107825 */ /* 0x002fc800078e020a */
[----:B--2---:R-:W-:Y:S01]  /*0320*/  IMAD.WIDE R14, R23, 0x8, R8 ;  /* 0x00000008170e7825 */ /* 0x004fe200078e0208 */
[----:B------:R-:W-:-:S03]  /*0330*/  IADD3 R23, PT, PT, R0, R23, RZ ;  /* 0x0000001700177210 */ /* 0x000fc60007ffe0ff */
[----:B------:R-:W-:-:S05]  /*0340*/  VIADD R18, R18, 0x1 ;  /* 0x0000000112127836 */ /* 0x000fca0000000000 */
[----:B------:R-:W-:Y:S01]  /*0350*/  ISETP.NE.AND P0, PT, R18, RZ, PT ;  /* 0x000000ff1200720c */ /* 0x000fe20003f05270 */
[----:B---3--:R3:W-:Y:S04]  /*0360*/  STG.E.64 desc[UR4][R16.64], R4 ;  /* 0x0000000410007986 */ /* 0x0087e8000c101b04 */
[----:B------:R3:W-:Y:S08]  /*0370*/  STG.E.64 desc[UR4][R14.64], R6 ;  /* 0x000000060e007986 */ /* 0x0007f0000c101b04 */
[----:B------:R-:W-:Y:S05]  /*0380*/  @P0 BRA `(.L_x_2) ;  /* 0xfffffffc00d80947 */ /* 0x000fea000383ffff */
.L_x_1:
[----:B------:R-:W-:Y:S05]  /*0390*/  BSYNC.RECONVERGENT B0 ;  /* 0x0000000000007941 */ /* 0x000fea0003800200 */
.L_x_0:
[----:B------:R-:W0:Y:S01]  /*03a0*/  LDC.64 R24, c[0x0][0x388] ;  /* 0x0000e200ff187b82 */ /* 0x000e220000000a00 */
[----:B------:R-:W-:-:S13]  /*03b0*/  ISETP.GE.U32.AND P0, PT, R19, 0x3, PT ;  /* 0x000000031300780c */ /* 0x000fda0003f06070 */
[----:B------:R-:W-:Y:S05]  /*03c0*/  @!P0 EXIT ;  /* 0x000000000000894d */ /* 0x000fea0003800000 */
.L_x_3:
[----:B--2---:R-:W-:-:S05]  /*03d0*/  IMAD.WIDE R8, R23, 0x10, R2 ;  /* 0x0000001017087825 */ /* 0x004fca00078e0202 */
[----:B---3--:R-:W2:Y:S01]  /*03e0*/  LDG.E.128.CONSTANT R4, desc[UR4][R8.64] ;  /* 0x0000000408047981 */ /* 0x008ea2000c1e9d00 */
[----:B------:R-:W-:-:S04]  /*03f0*/  IMAD.WIDE R12, R0, 0x10, R8 ;  /* 0x00000010000c7825 */ /* 0x000fc800078e0208 */
[C---:B------:R-:W-:Y:S01]  /*0400*/  IMAD.WIDE R14, R0.reuse, 0x10, R12 ;  /* 0x00000010000e7825 */ /* 0x040fe200078e020c */
[----:B------:R-:W3:Y:S03]  /*0410*/  LDG.E.128.CONSTANT R8, desc[UR4][R12.64] ;  /* 0x000000040c087981 */ /* 0x000ee6000c1e9d00 */
[----:B------:R-:W-:-:S06]  /*0420*/  IMAD.WIDE R16, R0, 0x10, R14 ;  /* 0x0000001000107825 */ /* 0x000fcc00078e020e */
[----:B------:R-:W4:Y:S04]  /*0430*/  LDG.E.128.CONSTANT R16, desc[UR4][R16.64] ;  /* 0x0000000410107981 */ /* 0x000f28000c1e9d00 */
[----:B------:R-:W5:Y:S01]  /*0440*/  LDG.E.128.CONSTANT R12, desc[UR4][R14.64] ;  /* 0x000000040e0c7981 */ /* 0x000f62000c1e9d00 */
[----:B------:R-:W-:-:S04]  /*0450*/  IMAD.WIDE R26, R23, 0x8, R20 ;  /* 0x00000008171a7825 */ /* 0x000fc800078e0214 */
[----:B0-----:R-:W-:Y:S01]  /*0460*/  IMAD.WIDE R28, R23, 0x8, R24 ;  /* 0x00000008171c7825 */ /* 0x001fe200078e0218 */
[----:B------:R-:W-:-:S04]  /*0470*/  LEA R23, R0, R23, 0x2 ;  /* 0x0000001700177211 */ /* 0x000fc800078e10ff */
[----:B------:R-:W-:Y:S01]  /*0480*/  ISETP.GE.AND P0, PT, R23, UR6, PT ;  /* 0x0000000617007c0c */ /* 0x000fe2000bf06270 */
[----:B--2---:R0:W-:Y:S04]  /*0490*/  STG.E.64 desc[UR4][R26.64], R4 ;  /* 0x000000041a007986 */ /* 0x0041e8000c101b04 */
[----:B------:R1:W-:Y:S01]  /*04a0*/  STG.E.64 desc[UR4][R28.64], R6 ;  /* 0x000000061c007986 */ /* 0x0003e2000c101b04 */
[----:B0-----:R-:W-:-:S04]  /*04b0*/  IMAD.WIDE R26, R0, 0x8, R26 ;  /* 0x00000008001a7825 */ /* 0x001fc800078e021a */
[----:B-1----:R-:W-:-:S04]  /*04c0*/  IMAD.WIDE R28, R0, 0x8, R28 ;  /* 0x00000008001c7825 */ /* 0x002fc800078e021c */
[----:B------:R-:W-:-:S04]  /*04d0*/  IMAD.WIDE R6, R0, 0x8, R26 ;  /* 0x0000000800067825 */ /* 0x000fc800078e021a */
[C---:B------:R-:W-:Y:S01]  /*04e0*/  IMAD.WIDE R4, R0.reuse, 0x8, R28 ;  /* 0x0000000800047825 */ /* 0x040fe200078e021c */
[----:B---3--:R0:W-:Y:S04]  /*04f0*/  STG.E.64 desc[UR4][R26.64], R8 ;  /* 0x000000081a007986 */ /* 0x0081e8000c101b04 */
[----:B------:R1:W-:Y:S04]  /*0500*/  STG.E.64 desc[UR4][R28.64], R10 ;  /* 0x0000000a1c007986 */ /* 0x0003e8000c101b04 */
[----:B-----5:R2:W-:Y:S01]  /*0510*/  STG.E.64 desc[UR4][R6.64], R12 ;  /* 0x0000000c06007986 */ /* 0x0205e2000c101b04 */
[----:B0-----:R-:W-:-:S03]  /*0520*/  IMAD.WIDE R8, R0, 0x8, R6 ;  /* 0x0000000800087825 */ /* 0x001fc600078e0206 */
[----:B------:R2:W-:Y:S01]  /*0530*/  STG.E.64 desc[UR4][R4.64], R14 ;  /* 0x0000000e04007986 */ /* 0x0005e2000c101b04 */
[----:B-1----:R-:W-:-:S03]  /*0540*/  IMAD.WIDE R10, R0, 0x8, R4 ;  /* 0x00000008000a7825 */ /* 0x002fc600078e0204 */
[----:B----4-:R2:W-:Y:S04]  /*0550*/  STG.E.64 desc[UR4][R8.64], R16 ;  /* 0x0000001008007986 */ /* 0x0105e8000c101b04 */
[----:B------:R2:W-:Y:S01]  /*0560*/  STG.E.64 desc[UR4][R10.64], R18 ;  /* 0x000000120a007986 */ /* 0x0005e2000c101b04 */
[----:B------:R-:W-:Y:S05]  /*0570*/  @!P0 BRA `(.L_x_3) ;  /* 0xfffffffc00948947 */ /* 0x000fea000383ffff */
[----:B------:R-:W-:Y:S05]  /*0580*/  EXIT ;  /* 0x000000000000794d */ /* 0x000fea0003800000 */
.L_x_4:
[----:B------:R-:W-:-:S00]  /*0590*/  BRA `(.L_x_4) ;  /* 0xfffffffc00fc7947 */ /* 0x000fc0000383ffff */
[----:B------:R-:W-:-:S00]  /*05a0*/  NOP ;  /* 0x0000000000007918 */ /* 0x000fc00000000000 */
        /* <DEDUP_REMOVED lines=13> */
.L_x_10:


//--------------------- .text.interleave          --------------------------
	.section	.text.interleave,"ax",@progbits
	.align	128
        .global         interleave
        .type           interleave,@function
        .size           interleave,(.L_x_11 - interleave)
        .other          interleave,@"STO_CUDA_ENTRY STV_DEFAULT"
interleave:
.text.interleave:
        /* <DEDUP_REMOVED lines=13> */
[----:B------:R-:W1:Y:S01]  /*00d0*/  LDCU.64 UR4, c[0x0][0x358] ;  /* 0x00006b00ff0477ac */ /* 0x000e620008000a00 */
[----:B------:R-:W-:Y:S01]  /*00e0*/  ISETP.NE.U32.AND P2, PT, R0, RZ, PT ;  /* 0x000000ff0000720c */ /* 0x000fe20003f45070 */
[----:B------:R-:W-:Y:S01]  /*00f0*/  BSSY.RECONVERGENT B0, `(.L_x_5) ;  /* 0x0000029000007945 */ /* 0x000fe20003800200 */
[C---:B------:R-:W-:Y:S02]  /*0100*/  ISETP.GE.AND P0, PT, R2.reuse, UR6, PT ;  /* 0x0000000602007c0c */ /* 0x040fe4000bf06270 */
[----:B------:R-:W-:Y:S02]  /*0110*/  VIMNMX R7, PT, PT, R2, UR6, !PT ;  /* 0x0000000602077c48 */ /* 0x000fe4000ffe0100 */
[----:B------:R-:W-:-:S04]  /*0120*/  SEL R6, RZ, 0x1, P0 ;  /* 0x00000001ff067807 */ /* 0x000fc80000000000 */
[----:B------:R-:W-:Y:S01]  /*0130*/  IADD3 R7, PT, PT, R7, -R2, -R6 ;  /* 0x8000000207077210 */ /* 0x000fe20007ffe806 */
[----:B0-----:R-:W0:Y:S02]  /*0140*/  MUFU.RCP R8, R8 ;  /* 0x0000000800087308 */ /* 0x001e240000001000 */
[----:B0-----:R-:W-:-:S06]  /*0150*/  IADD3 R4, PT, PT, R8, 0xffffffe, RZ ;  /* 0x0ffffffe08047810 */ /* 0x001fcc0007ffe0ff */
[----:B------:R0:W2:Y:S02]  /*0160*/  F2I.FTZ.U32.TRUNC.NTZ R5, R4 ;  /* 0x0000000400057305 */ /* 0x0000a4000021f000 */
[----:B0-----:R-:W-:Y:S02]  /*0170*/  HFMA2 R4, -RZ, RZ, 0, 0 ;  /* 0x00000000ff047431 */ /* 0x001fe400000001ff */
[----:B--2---:R-:W-:-:S04]  /*0180*/  IMAD R9, R9, R5, RZ ;  /* 0x0000000509097224 */ /* 0x004fc800078e02ff */
[----:B------:R-:W-:-:S06]  /*0190*/  IMAD.HI.U32 R8, R5, R9, R4 ;  /* 0x0000000905087227 */ /* 0x000fcc00078e0004 */
[----:B------:R-:W-:-:S05]  /*01a0*/  IMAD.HI.U32 R5, R8, R7, RZ ;  /* 0x0000000708057227 */ /* 0x000fca00078e00ff */
[----:B------:R-:W-:-:S05]  /*01b0*/  IADD3 R2, PT, PT, -R5, RZ, RZ ;  /* 0x000000ff05027210 */ /* 0x000fca0007ffe1ff */
[----:B------:R-:W-:-:S05]  /*01c0*/  IMAD R7, R0, R2, R7 ;  /* 0x0000000200077224 */ /* 0x000fca00078e0207 */
[----:B------:R-:W-:-:S13]  /*01d0*/  ISETP.GE.U32.AND P0, PT, R7, R0, PT ;  /* 0x000000000700720c */ /* 0x000fda0003f06070 */
[----:B------:R-:W-:Y:S01]  /*01e0*/  @P0 IMAD.IADD R7, R7, 0x1, -R0 ;  /* 0x0000000107070824 */ /* 0x000fe200078e0a00 */
[----:B------:R-:W-:-:S04]  /*01f0*/  @P0 IADD3 R5, PT, PT, R5, 0x1, RZ ;  /* 0x0000000105050810 */ /* 0x000fc80007ffe0ff */
[----:B------:R-:W-:-:S13]  /*0200*/  ISETP.GE.U32.AND P1, PT, R7, R0, PT ;  /* 0x000000000700720c */ /* 0x000fda0003f26070 */
[----:B------:R-:W-:Y:S02]  /*0210*/  @P1 IADD3 R5, PT, PT, R5, 0x1, RZ ;  /* 0x0000000105051810 */ /* 0x000fe40007ffe0ff */
[----:B------:R-:W-:-:S05]  /*0220*/  @!P2 LOP3.LUT R5, RZ, R0, RZ, 0x33, !PT ;  /* 0x00000000ff05a212 */ /* 0x000fca00078e33ff */
[----:B------:R-:W-:-:S05]  /*0230*/  IMAD.IADD R2, R6, 0x1, R5 ;  /* 0x0000000106027824 */ /* 0x000fca00078e0205 */
[C---:B------:R-:W-:Y:S02]  /*0240*/  LOP3.LUT R4, R2.reuse, 0x3, RZ, 0xc0, !PT ;  /* 0x0000000302047812 */ /* 0x040fe400078ec0ff */
[----:B------:R-:W-:Y:S02]  /*0250*/  ISETP.GE.U32.AND P1, PT, R2, 0x3, PT ;  /* 0x000000030200780c */ /* 0x000fe40003f26070 */
[----:B------:R-:W-:-:S13]  /*0260*/  ISETP.NE.AND P0, PT, R4, 0x3, PT ;  /* 0x000000030400780c */ /* 0x000fda0003f05270 */
[----:B-1----:R-:W-:Y:S05]  /*0270*/  @!P0 BRA `(.L_x_6) ;  /* 0x0000000000408947 */ /* 0x002fea0003800000 */
[----:B------:R-:W0:Y:S01]  /*0280*/  LDC.64 R12, c[0x0][0x390] ;  /* 0x0000e400ff0c7b82 */ /* 0x000e220000000a00 */
[----:B------:R-:W-:-:S04]  /*0290*/  IADD3 R2, PT, PT, R2, 0x1, RZ ;  /* 0x0000000102027810 */ /* 0x000fc80007ffe0ff */
[----:B------:R-:W-:-:S03]  /*02a0*/  LOP3.LUT R2, R2, 0x3, RZ, 0xc0, !PT ;  /* 0x0000000302027812 */ /* 0x000fc600078ec0ff */
[----:B------:R-:W1:Y:S01]  /*02b0*/  LDC.64 R10, c[0x0][0x380] ;  /* 0x0000e000ff0a7b82 */ /* 0x000e620000000a00 */
[----:B------:R-:W-:-:S07]  /*02c0*/  IADD3 R2, PT, PT, -R2, RZ, RZ ;  /* 0x000000ff02027210 */ /* 0x000fce0007ffe1ff */
[----:B------:R-:W2:Y:S02]  /*02d0*/  LDC.64 R14, c[0x0][0x388] ;  /* 0x0000e200ff0e7b82 */ /* 0x000ea40000000a00 */
.L_x_7:
[----:B0--3--:R-:W-:-:S04]  /*02e0*/  IMAD.WIDE R6, R3, 0x8, R12 ;  /* 0x0000000803067825 */ /* 0x009fc800078e020c */
[C---:B--2---:R-:W-:Y:S02]  /*02f0*/  IMAD.WIDE R4, R3.reuse, 0x8, R14 ;  /* 0x0000000803047825 */ /* 0x044fe400078e020e */
[----:B------:R-:W2:Y:S04]  /*0300*/  LDG.E.64.CONSTANT R6, desc[UR4][R6.64] ;  /* 0x0000000406067981 */ /* 0x000ea8000c1e9b00 */
[----:B------:R-:W2:Y:S01]  /*0310*/  LDG.E.64.CONSTANT R4, desc[UR4][R4.64] ;  /* 0x0000000404047981 */ /* 0x000ea2000c1e9b00 */
[----:B-1----:R-:W-:Y:S01]  /*0320*/  IMAD.WIDE R8, R3, 0x10, R10 ;  /* 0x0000001003087825 */ /* 0x002fe200078e020a */
[----:B------:R-:W-:-:S03]  /*0330*/  IADD3 R3, PT, PT, R0, R3, RZ ;  /* 0x0000000300037210 */ /* 0x000fc60007ffe0ff */
[----:B------:R-:W-:-:S05]  /*0340*/  VIADD R2, R2, 0x1 ;  /* 0x0000000102027836 */ /* 0x000fca0000000000 */
[----:B------:R-:W-:Y:S01]  /*0350*/  ISETP.NE.AND P0, PT, R2, RZ, PT ;  /* 0x000000ff0200720c */ /* 0x000fe20003f05270 */
[----:B--2---:R3:W-:-:S12]  /*0360*/  STG.E.128 desc[UR4][R8.64], R4 ;  /* 0x0000000408007986 */ /* 0x0047d8000c101d04 */
[----:B------:R-:W-:Y:S05]  /*0370*/  @P0 BRA `(.L_x_7) ;  /* 0xfffffffc00d80947 */ /* 0x000fea000383ffff */
.L_x_6:
[----:B------:R-:W-:Y:S05]  /*0380*/  BSYNC.RECONVERGENT B0 ;  /* 0x0000000000007941 */ /* 0x000fea0003800200 */
.L_x_5:
[----:B------:R-:W-:Y:S05]  /*0390*/  @!P1 EXIT ;  /* 0x000000000000994d */ /* 0x000fea0003800000 */
.L_x_8:
[----:B0--3--:R-:W0:Y:S08]  /*03a0*/  LDC.64 R4, c[0x0][0x388] ;  /* 0x0000e200ff047b82 */ /* 0x009e300000000a00 */
[----:B------:R-:W1:Y:S08]  /*03b0*/  LDC.64 R6, c[0x0][0x390] ;  /* 0x0000e400ff067b82 */ /* 0x000e700000000a00 */
[----:B------:R-:W2:Y:S01]  /*03c0*/  LDC.64 R20, c[0x0][0x380] ;  /* 0x0000e000ff147b82 */ /* 0x000ea20000000a00 */
[----:B0-----:R-:W-:-:S04]  /*03d0*/  IMAD.WIDE R4, R3, 0x8, R4 ;  /* 0x0000000803047825 */ /* 0x001fc800078e0204 */
[----:B------:R-:W-:Y:S02]  /*03e0*/  IMAD.WIDE R8, R0, 0x8, R4 ;  /* 0x0000000800087825 */ /* 0x000fe400078e0204 */
[----:B------:R-:W3:Y:S02]  /*03f0*/  LDG.E.64.CONSTANT R4, desc[UR4][R4.64] ;  /* 0x0000000404047981 */ /* 0x000ee4000c1e9b00 */
[----:B-1----:R-:W-:-:S04]  /*0400*/  IMAD.WIDE R6, R3, 0x8, R6 ;  /* 0x0000000803067825 */ /* 0x002fc800078e0206 */
[C---:B------:R-:W-:Y:S02]  /*0410*/  IMAD.WIDE R12, R0.reuse, 0x8, R8 ;  /* 0x00000008000c7825 */ /* 0x040fe400078e0208 */
[----:B------:R-:W4:Y:S02]  /*0420*/  LDG.E.64.CONSTANT R8, desc[UR4][R8.64] ;  /* 0x0000000408087981 */ /* 0x000f24000c1e9b00 */
[C---:B------:R-:W-:Y:S02]  /*0430*/  IMAD.WIDE R10, R0.reuse, 0x8, R6 ;  /* 0x00000008000a7825 */ /* 0x040fe400078e0206 */
[----:B------:R-:W3:Y:S02]  /*0440*/  LDG.E.64.CONSTANT R6, desc[UR4][R6.64] ;  /* 0x0000000406067981 */ /* 0x000ee4000c1e9b00 */
[C---:B------:R-:W-:Y:S02]  /*0450*/  IMAD.WIDE R14, R0.reuse, 0x8, R10 ;  /* 0x00000008000e7825 */ /* 0x040fe400078e020a */
[----:B------:R-:W4:Y:S02]  /*0460*/  LDG.E.64.CONSTANT R10, desc[UR4][R10.64] ;  /* 0x000000040a0a7981 */ /* 0x000f24000c1e9b00 */
[----:B------:R-:W-:-:S02]  /*0470*/  IMAD.WIDE R16, R0, 0x8, R12 ;  /* 0x0000000800107825 */ /* 0x000fc400078e020c */
[----:B------:R-:W5:Y:S02]  /*0480*/  LDG.E.64.CONSTANT R12, desc[UR4][R12.64] ;  /* 0x000000040c0c7981 */ /* 0x000f64000c1e9b00 */
[----:B------:R-:W-:Y:S02]  /*0490*/  IMAD.WIDE R18, R0, 0x8, R14 ;  /* 0x0000000800127825 */ /* 0x000fe400078e020e */
[----:B------:R-:W5:Y:S04]  /*04a0*/  LDG.E.64.CONSTANT R14, desc[UR4][R14.64] ;  /* 0x000000040e0e7981 */ /* 0x000f68000c1e9b00 */
[----:B------:R-:W5:Y:S04]  /*04b0*/  LDG.E.64.CONSTANT R16, desc[UR4][R16.64] ;  /* 0x0000000410107981 */ /* 0x000f68000c1e9b00 */
[----:B------:R-:W5:Y:S01]  /*04c0*/  LDG.E.64.CONSTANT R18, desc[UR4][R18.64] ;  /* 0x0000000412127981 */ /* 0x000f62000c1e9b00 */
[----:B--2---:R-:W-:-:S04]  /*04d0*/  IMAD.WIDE R26, R3, 0x10, R20 ;  /* 0x00000010031a7825 */ /* 0x004fc800078e0214 */
[----:B------:R-:W-:-:S04]  /*04e0*/  IMAD.WIDE R20, R0, 0x10, R26 ;  /* 0x0000001000147825 */ /* 0x000fc800078e021a */
[----:B------:R-:W-:-:S04]  /*04f0*/  IMAD.WIDE R22, R0, 0x10, R20 ;  /* 0x0000001000167825 */ /* 0x000fc800078e0214 */
[C---:B------:R-:W-:Y:S01]  /*0500*/  IMAD.WIDE R24, R0.reuse, 0x10, R22 ;  /* 0x0000001000187825 */ /* 0x040fe200078e0216 */
[----:B------:R-:W-:-:S04]  /*0510*/  LEA R3, R0, R3, 0x2 ;  /* 0x0000000300037211 */ /* 0x000fc800078e10ff */
[----:B------:R-:W-:Y:S01]  /*0520*/  ISETP.GE.AND P0, PT, R3, UR6, PT ;  /* 0x0000000603007c0c */ /* 0x000fe2000bf06270 */
[----:B---3--:R0:W-:Y:S04]  /*0530*/  STG.E.128 desc[UR4][R26.64], R4 ;  /* 0x000000041a007986 */ /* 0x0081e8000c101d04 */
[----:B----4-:R0:W-:Y:S04]  /*0540*/  STG.E.128 desc[UR4][R20.64], R8 ;  /* 0x0000000814007986 */ /* 0x0101e8000c101d04 */
[----:B-----5:R0:W-:Y:S04]  /*0550*/  STG.E.128 desc[UR4][R22.64], R12 ;  /* 0x0000000c16007986 */ /* 0x0201e8000c101d04 */
[----:B------:R0:W-:Y:S01]  /*0560*/  STG.E.128 desc[UR4][R24.64], R16 ;  /* 0x0000001018007986 */ /* 0x0001e2000c101d04 */
[----:B------:R-:W-:Y:S05]  /*0570*/  @!P0 BRA `(.L_x_8) ;  /* 0xfffffffc00888947 */ /* 0x000fea000383ffff */
[----:B------:R-:W-:Y:S05]  /*0580*/  EXIT ;  /* 0x000000000000794d */ /* 0x000fea0003800000 */
.L_x_9:
        /* <DEDUP_REMOVED lines=15> */
.L_x_11:


//--------------------- .nv.shared.reserved.0     --------------------------
	.section	.nv.shared.reserved.0,"aw",@nobits
	.weak		__nv_reservedSMEM_offset_0_alias
	.size		__nv_reservedSMEM_offset_0_alias, 0, 64
	.other		__nv_reservedSMEM_offset_0_alias,@"STO_CUDA_RESERVED_SHARED STV_DEFAULT"
__nv_reservedSMEM_offset_0_alias:
	.zero		0
	.zero		64


//--------------------- .nv.constant0.deinterleave --------------------------
	.section	.nv.constant0.deinterleave,"a",@progbits
	.sectionflags	@""
	.align	4
.nv.constant0.deinterleave:
	.zero		924


//--------------------- .nv.constant0.interleave  --------------------------
	.section	.nv.constant0.interleave,"a",@progbits
	.sectionflags	@""
	.align	4
.nv.constant0.interleave:
	.zero		924


//--------------------- SYMBOLS --------------------------

	.type		.nv.reservedSmem.offset0,@object
	.size		.nv.reservedSmem.offset0,0x4
